//
// Generated by NVIDIA NVVM Compiler
//
// Compiler Build ID: CL-36424714
// Cuda compilation tools, release 13.0, V13.0.88
// Based on NVVM 20.0.0
//

.version 9.0
.target sm_100
.address_size 64

	// .globl	_Z20MatrixMulKernelNaivePdS_S_i
// _ZZ15MatrixMulKernelPdS_S_iE3Mds has been demoted
// _ZZ15MatrixMulKernelPdS_S_iE3Nds has been demoted

.visible .entry _Z20MatrixMulKernelNaivePdS_S_i(
	.param .u64 .ptr .align 1 _Z20MatrixMulKernelNaivePdS_S_i_param_0,
	.param .u64 .ptr .align 1 _Z20MatrixMulKernelNaivePdS_S_i_param_1,
	.param .u64 .ptr .align 1 _Z20MatrixMulKernelNaivePdS_S_i_param_2,
	.param .u32 _Z20MatrixMulKernelNaivePdS_S_i_param_3
)
{
	.reg .pred 	%p<10>;
	.reg .b32 	%r<74>;
	.reg .b64 	%rd<61>;
	.reg .b64 	%fd<68>;

	ld.param.u64 	%rd7, [_Z20MatrixMulKernelNaivePdS_S_i_param_0];
	ld.param.u64 	%rd8, [_Z20MatrixMulKernelNaivePdS_S_i_param_1];
	ld.param.u64 	%rd6, [_Z20MatrixMulKernelNaivePdS_S_i_param_2];
	ld.param.u32 	%r40, [_Z20MatrixMulKernelNaivePdS_S_i_param_3];
	cvta.to.global.u64 	%rd1, %rd8;
	cvta.to.global.u64 	%rd2, %rd7;
	mov.u32 	%r41, %ctaid.x;
	mov.u32 	%r1, %tid.x;
	shl.b32 	%r2, %r41, 5;
	add.s32 	%r3, %r2, %r1;
	setp.lt.s32 	%p1, %r40, 1;
	mov.f64 	%fd67, 0d0000000000000000;
	@%p1 bra 	$L__BB0_12;
	mul.lo.s32 	%r4, %r40, %r3;
	and.b32  	%r5, %r40, 7;
	setp.lt.u32 	%p2, %r40, 8;
	mov.f64 	%fd67, 0d0000000000000000;
	mov.b32 	%r72, 0;
	@%p2 bra 	$L__BB0_4;
	and.b32  	%r72, %r40, 2147483640;
	neg.s32 	%r70, %r72;
	add.s32 	%r43, %r1, %r40;
	add.s32 	%r69, %r43, %r2;
	shl.b32 	%r9, %r40, 3;
	shl.b32 	%r44, %r40, 1;
	add.s32 	%r68, %r3, %r44;
	mad.lo.s32 	%r67, %r40, 3, %r3;
	shl.b32 	%r45, %r40, 2;
	add.s32 	%r66, %r3, %r45;
	mad.lo.s32 	%r65, %r40, 5, %r3;
	mad.lo.s32 	%r64, %r40, 6, %r3;
	mad.lo.s32 	%r63, %r40, 7, %r3;
	mul.wide.u32 	%rd9, %r4, 8;
	add.s64 	%rd10, %rd9, %rd2;
	add.s64 	%rd60, %rd10, 32;
	mov.f64 	%fd67, 0d0000000000000000;
	mov.u32 	%r62, %r3;
$L__BB0_3:
	.pragma "nounroll";
	ld.global.f64 	%fd17, [%rd60+-32];
	mul.wide.u32 	%rd11, %r62, 8;
	add.s64 	%rd12, %rd1, %rd11;
	ld.global.f64 	%fd18, [%rd12];
	fma.rn.f64 	%fd19, %fd17, %fd18, %fd67;
	ld.global.f64 	%fd20, [%rd60+-24];
	mul.wide.u32 	%rd13, %r69, 8;
	add.s64 	%rd14, %rd1, %rd13;
	ld.global.f64 	%fd21, [%rd14];
	fma.rn.f64 	%fd22, %fd20, %fd21, %fd19;
	ld.global.f64 	%fd23, [%rd60+-16];
	mul.wide.u32 	%rd15, %r68, 8;
	add.s64 	%rd16, %rd1, %rd15;
	ld.global.f64 	%fd24, [%rd16];
	fma.rn.f64 	%fd25, %fd23, %fd24, %fd22;
	ld.global.f64 	%fd26, [%rd60+-8];
	mul.wide.u32 	%rd17, %r67, 8;
	add.s64 	%rd18, %rd1, %rd17;
	ld.global.f64 	%fd27, [%rd18];
	fma.rn.f64 	%fd28, %fd26, %fd27, %fd25;
	ld.global.f64 	%fd29, [%rd60];
	mul.wide.u32 	%rd19, %r66, 8;
	add.s64 	%rd20, %rd1, %rd19;
	ld.global.f64 	%fd30, [%rd20];
	fma.rn.f64 	%fd31, %fd29, %fd30, %fd28;
	ld.global.f64 	%fd32, [%rd60+8];
	mul.wide.u32 	%rd21, %r65, 8;
	add.s64 	%rd22, %rd1, %rd21;
	ld.global.f64 	%fd33, [%rd22];
	fma.rn.f64 	%fd34, %fd32, %fd33, %fd31;
	ld.global.f64 	%fd35, [%rd60+16];
	mul.wide.u32 	%rd23, %r64, 8;
	add.s64 	%rd24, %rd1, %rd23;
	ld.global.f64 	%fd36, [%rd24];
	fma.rn.f64 	%fd37, %fd35, %fd36, %fd34;
	ld.global.f64 	%fd38, [%rd60+24];
	mul.wide.u32 	%rd25, %r63, 8;
	add.s64 	%rd26, %rd1, %rd25;
	ld.global.f64 	%fd39, [%rd26];
	fma.rn.f64 	%fd67, %fd38, %fd39, %fd37;
	add.s32 	%r70, %r70, 8;
	add.s32 	%r69, %r69, %r9;
	add.s32 	%r68, %r68, %r9;
	add.s32 	%r67, %r67, %r9;
	add.s32 	%r66, %r66, %r9;
	add.s32 	%r65, %r65, %r9;
	add.s32 	%r64, %r64, %r9;
	add.s32 	%r63, %r63, %r9;
	add.s32 	%r62, %r62, %r9;
	add.s64 	%rd60, %rd60, 64;
	setp.ne.s32 	%p3, %r70, 0;
	@%p3 bra 	$L__BB0_3;
$L__BB0_4:
	setp.eq.s32 	%p4, %r5, 0;
	@%p4 bra 	$L__BB0_12;
	and.b32  	%r35, %r40, 3;
	setp.lt.u32 	%p5, %r5, 4;
	@%p5 bra 	$L__BB0_7;
	add.s32 	%r46, %r72, %r4;
	mul.wide.u32 	%rd27, %r46, 8;
	add.s64 	%rd28, %rd2, %rd27;
	ld.global.f64 	%fd41, [%rd28];
	mad.lo.s32 	%r47, %r72, %r40, %r3;
	mul.wide.u32 	%rd29, %r47, 8;
	add.s64 	%rd30, %rd1, %rd29;
	ld.global.f64 	%fd42, [%rd30];
	fma.rn.f64 	%fd43, %fd41, %fd42, %fd67;
	cvt.u64.u32 	%rd31, %r4;
	cvt.u64.u32 	%rd32, %r72;
	add.s64 	%rd33, %rd32, %rd31;
	shl.b64 	%rd34, %rd33, 3;
	add.s64 	%rd35, %rd2, %rd34;
	ld.global.f64 	%fd44, [%rd35+8];
	add.s32 	%r48, %r47, %r40;
	mul.wide.u32 	%rd36, %r48, 8;
	add.s64 	%rd37, %rd1, %rd36;
	ld.global.f64 	%fd45, [%rd37];
	fma.rn.f64 	%fd46, %fd44, %fd45, %fd43;
	ld.global.f64 	%fd47, [%rd35+16];
	add.s32 	%r49, %r48, %r40;
	mul.wide.u32 	%rd38, %r49, 8;
	add.s64 	%rd39, %rd1, %rd38;
	ld.global.f64 	%fd48, [%rd39];
	fma.rn.f64 	%fd49, %fd47, %fd48, %fd46;
	ld.global.f64 	%fd50, [%rd35+24];
	add.s32 	%r50, %r49, %r40;
	mul.wide.u32 	%rd40, %r50, 8;
	add.s64 	%rd41, %rd1, %rd40;
	ld.global.f64 	%fd51, [%rd41];
	fma.rn.f64 	%fd67, %fd50, %fd51, %fd49;
	add.s32 	%r72, %r72, 4;
$L__BB0_7:
	setp.eq.s32 	%p6, %r35, 0;
	@%p6 bra 	$L__BB0_12;
	setp.eq.s32 	%p7, %r35, 1;
	@%p7 bra 	$L__BB0_10;
	add.s32 	%r51, %r72, %r4;
	mul.wide.u32 	%rd42, %r51, 8;
	add.s64 	%rd43, %rd2, %rd42;
	ld.global.f64 	%fd53, [%rd43];
	mad.lo.s32 	%r52, %r72, %r40, %r3;
	mul.wide.u32 	%rd44, %r52, 8;
	add.s64 	%rd45, %rd1, %rd44;
	ld.global.f64 	%fd54, [%rd45];
	fma.rn.f64 	%fd55, %fd53, %fd54, %fd67;
	cvt.u64.u32 	%rd46, %r4;
	cvt.u64.u32 	%rd47, %r72;
	add.s64 	%rd48, %rd47, %rd46;
	shl.b64 	%rd49, %rd48, 3;
	add.s64 	%rd50, %rd2, %rd49;
	ld.global.f64 	%fd56, [%rd50+8];
	add.s32 	%r53, %r52, %r40;
	mul.wide.u32 	%rd51, %r53, 8;
	add.s64 	%rd52, %rd1, %rd51;
	ld.global.f64 	%fd57, [%rd52];
	fma.rn.f64 	%fd67, %fd56, %fd57, %fd55;
	add.s32 	%r72, %r72, 2;
$L__BB0_10:
	and.b32  	%r54, %r40, 1;
	setp.eq.b32 	%p8, %r54, 1;
	not.pred 	%p9, %p8;
	@%p9 bra 	$L__BB0_12;
	add.s32 	%r55, %r72, %r4;
	mul.wide.u32 	%rd53, %r55, 8;
	add.s64 	%rd54, %rd2, %rd53;
	ld.global.f64 	%fd58, [%rd54];
	mad.lo.s32 	%r56, %r72, %r40, %r3;
	mul.wide.u32 	%rd55, %r56, 8;
	add.s64 	%rd56, %rd1, %rd55;
	ld.global.f64 	%fd59, [%rd56];
	fma.rn.f64 	%fd67, %fd58, %fd59, %fd67;
$L__BB0_12:
	cvta.to.global.u64 	%rd57, %rd6;
	mov.u32 	%r57, %ctaid.y;
	shl.b32 	%r58, %r57, 5;
	mov.u32 	%r59, %tid.y;
	add.s32 	%r60, %r58, %r59;
	mad.lo.s32 	%r61, %r40, %r60, %r3;
	mul.wide.s32 	%rd58, %r61, 8;
	add.s64 	%rd59, %rd57, %rd58;
	st.global.f64 	[%rd59], %fd67;
	ret;

}
	// .globl	_Z15MatrixMulKernelPdS_S_i
.visible .entry _Z15MatrixMulKernelPdS_S_i(
	.param .u64 .ptr .align 1 _Z15MatrixMulKernelPdS_S_i_param_0,
	.param .u64 .ptr .align 1 _Z15MatrixMulKernelPdS_S_i_param_1,
	.param .u64 .ptr .align 1 _Z15MatrixMulKernelPdS_S_i_param_2,
	.param .u32 _Z15MatrixMulKernelPdS_S_i_param_3
)
{
	.reg .pred 	%p<3>;
	.reg .b32 	%r<37>;
	.reg .b32 	%f<99>;
	.reg .b64 	%rd<13>;
	.reg .b64 	%fd<73>;
	// demoted variable
	.shared .align 4 .b8 _ZZ15MatrixMulKernelPdS_S_iE3Mds[4096];
	// demoted variable
	.shared .align 4 .b8 _ZZ15MatrixMulKernelPdS_S_iE3Nds[4096];
	ld.param.u64 	%rd3, [_Z15MatrixMulKernelPdS_S_i_param_0];
	ld.param.u64 	%rd4, [_Z15MatrixMulKernelPdS_S_i_param_1];
	ld.param.u64 	%rd5, [_Z15MatrixMulKernelPdS_S_i_param_2];
	ld.param.u32 	%r19, [_Z15MatrixMulKernelPdS_S_i_param_3];
	mov.u32 	%r20, %ctaid.x;
	mov.u32 	%r21, %ctaid.y;
	mov.u32 	%r1, %tid.x;
	mov.u32 	%r2, %tid.y;
	shl.b32 	%r3, %r21, 5;
	shl.b32 	%r22, %r20, 5;
	add.s32 	%r4, %r22, %r1;
	setp.lt.s32 	%p1, %r19, 32;
	mov.f64 	%fd72, 0d0000000000000000;
	@%p1 bra 	$L__BB1_3;
	shl.b32 	%r23, %r1, 7;
	mov.u32 	%r24, _ZZ15MatrixMulKernelPdS_S_iE3Mds;
	add.s32 	%r5, %r24, %r23;
	shl.b32 	%r25, %r2, 2;
	add.s32 	%r6, %r5, %r25;
	mov.u32 	%r26, _ZZ15MatrixMulKernelPdS_S_iE3Nds;
	add.s32 	%r8, %r26, %r25;
	add.s32 	%r7, %r8, %r23;
	shr.s32 	%r27, %r19, 31;
	shr.u32 	%r28, %r27, 27;
	add.s32 	%r29, %r19, %r28;
	shr.s32 	%r30, %r29, 5;
	neg.s32 	%r36, %r30;
	mad.lo.s32 	%r35, %r19, %r4, %r2;
	mad.lo.s32 	%r31, %r1, %r19, %r2;
	add.s32 	%r34, %r31, %r3;
	shl.b32 	%r12, %r19, 5;
	cvta.to.global.u64 	%rd1, %rd3;
	cvta.to.global.u64 	%rd2, %rd4;
	mov.f64 	%fd72, 0d0000000000000000;
$L__BB1_2:
	mul.wide.s32 	%rd6, %r35, 8;
	add.s64 	%rd7, %rd2, %rd6;
	mul.wide.u32 	%rd8, %r34, 8;
	add.s64 	%rd9, %rd1, %rd8;
	ld.global.f64 	%fd6, [%rd9];
	cvt.rn.f32.f64 	%f1, %fd6;
	st.shared.f32 	[%r6], %f1;
	ld.global.f64 	%fd7, [%rd7];
	cvt.rn.f32.f64 	%f2, %fd7;
	st.shared.f32 	[%r7], %f2;
	bar.sync 	0;
	ld.shared.f32 	%f3, [%r5];
	ld.shared.f32 	%f4, [%r8];
	mul.f32 	%f5, %f3, %f4;
	cvt.f64.f32 	%fd8, %f5;
	add.f64 	%fd9, %fd72, %fd8;
	ld.shared.f32 	%f6, [%r5+4];
	ld.shared.f32 	%f7, [%r8+128];
	mul.f32 	%f8, %f6, %f7;
	cvt.f64.f32 	%fd10, %f8;
	add.f64 	%fd11, %fd9, %fd10;
	ld.shared.f32 	%f9, [%r5+8];
	ld.shared.f32 	%f10, [%r8+256];
	mul.f32 	%f11, %f9, %f10;
	cvt.f64.f32 	%fd12, %f11;
	add.f64 	%fd13, %fd11, %fd12;
	ld.shared.f32 	%f12, [%r5+12];
	ld.shared.f32 	%f13, [%r8+384];
	mul.f32 	%f14, %f12, %f13;
	cvt.f64.f32 	%fd14, %f14;
	add.f64 	%fd15, %fd13, %fd14;
	ld.shared.f32 	%f15, [%r5+16];
	ld.shared.f32 	%f16, [%r8+512];
	mul.f32 	%f17, %f15, %f16;
	cvt.f64.f32 	%fd16, %f17;
	add.f64 	%fd17, %fd15, %fd16;
	ld.shared.f32 	%f18, [%r5+20];
	ld.shared.f32 	%f19, [%r8+640];
	mul.f32 	%f20, %f18, %f19;
	cvt.f64.f32 	%fd18, %f20;
	add.f64 	%fd19, %fd17, %fd18;
	ld.shared.f32 	%f21, [%r5+24];
	ld.shared.f32 	%f22, [%r8+768];
	mul.f32 	%f23, %f21, %f22;
	cvt.f64.f32 	%fd20, %f23;
	add.f64 	%fd21, %fd19, %fd20;
	ld.shared.f32 	%f24, [%r5+28];
	ld.shared.f32 	%f25, [%r8+896];
	mul.f32 	%f26, %f24, %f25;
	cvt.f64.f32 	%fd22, %f26;
	add.f64 	%fd23, %fd21, %fd22;
	ld.shared.f32 	%f27, [%r5+32];
	ld.shared.f32 	%f28, [%r8+1024];
	mul.f32 	%f29, %f27, %f28;
	cvt.f64.f32 	%fd24, %f29;
	add.f64 	%fd25, %fd23, %fd24;
	ld.shared.f32 	%f30, [%r5+36];
	ld.shared.f32 	%f31, [%r8+1152];
	mul.f32 	%f32, %f30, %f31;
	cvt.f64.f32 	%fd26, %f32;
	add.f64 	%fd27, %fd25, %fd26;
	ld.shared.f32 	%f33, [%r5+40];
	ld.shared.f32 	%f34, [%r8+1280];
	mul.f32 	%f35, %f33, %f34;
	cvt.f64.f32 	%fd28, %f35;
	add.f64 	%fd29, %fd27, %fd28;
	ld.shared.f32 	%f36, [%r5+44];
	ld.shared.f32 	%f37, [%r8+1408];
	mul.f32 	%f38, %f36, %f37;
	cvt.f64.f32 	%fd30, %f38;
	add.f64 	%fd31, %fd29, %fd30;
	ld.shared.f32 	%f39, [%r5+48];
	ld.shared.f32 	%f40, [%r8+1536];
	mul.f32 	%f41, %f39, %f40;
	cvt.f64.f32 	%fd32, %f41;
	add.f64 	%fd33, %fd31, %fd32;
	ld.shared.f32 	%f42, [%r5+52];
	ld.shared.f32 	%f43, [%r8+1664];
	mul.f32 	%f44, %f42, %f43;
	cvt.f64.f32 	%fd34, %f44;
	add.f64 	%fd35, %fd33, %fd34;
	ld.shared.f32 	%f45, [%r5+56];
	ld.shared.f32 	%f46, [%r8+1792];
	mul.f32 	%f47, %f45, %f46;
	cvt.f64.f32 	%fd36, %f47;
	add.f64 	%fd37, %fd35, %fd36;
	ld.shared.f32 	%f48, [%r5+60];
	ld.shared.f32 	%f49, [%r8+1920];
	mul.f32 	%f50, %f48, %f49;
	cvt.f64.f32 	%fd38, %f50;
	add.f64 	%fd39, %fd37, %fd38;
	ld.shared.f32 	%f51, [%r5+64];
	ld.shared.f32 	%f52, [%r8+2048];
	mul.f32 	%f53, %f51, %f52;
	cvt.f64.f32 	%fd40, %f53;
	add.f64 	%fd41, %fd39, %fd40;
	ld.shared.f32 	%f54, [%r5+68];
	ld.shared.f32 	%f55, [%r8+2176];
	mul.f32 	%f56, %f54, %f55;
	cvt.f64.f32 	%fd42, %f56;
	add.f64 	%fd43, %fd41, %fd42;
	ld.shared.f32 	%f57, [%r5+72];
	ld.shared.f32 	%f58, [%r8+2304];
	mul.f32 	%f59, %f57, %f58;
	cvt.f64.f32 	%fd44, %f59;
	add.f64 	%fd45, %fd43, %fd44;
	ld.shared.f32 	%f60, [%r5+76];
	ld.shared.f32 	%f61, [%r8+2432];
	mul.f32 	%f62, %f60, %f61;
	cvt.f64.f32 	%fd46, %f62;
	add.f64 	%fd47, %fd45, %fd46;
	ld.shared.f32 	%f63, [%r5+80];
	ld.shared.f32 	%f64, [%r8+2560];
	mul.f32 	%f65, %f63, %f64;
	cvt.f64.f32 	%fd48, %f65;
	add.f64 	%fd49, %fd47, %fd48;
	ld.shared.f32 	%f66, [%r5+84];
	ld.shared.f32 	%f67, [%r8+2688];
	mul.f32 	%f68, %f66, %f67;
	cvt.f64.f32 	%fd50, %f68;
	add.f64 	%fd51, %fd49, %fd50;
	ld.shared.f32 	%f69, [%r5+88];
	ld.shared.f32 	%f70, [%r8+2816];
	mul.f32 	%f71, %f69, %f70;
	cvt.f64.f32 	%fd52, %f71;
	add.f64 	%fd53, %fd51, %fd52;
	ld.shared.f32 	%f72, [%r5+92];
	ld.shared.f32 	%f73, [%r8+2944];
	mul.f32 	%f74, %f72, %f73;
	cvt.f64.f32 	%fd54, %f74;
	add.f64 	%fd55, %fd53, %fd54;
	ld.shared.f32 	%f75, [%r5+96];
	ld.shared.f32 	%f76, [%r8+3072];
	mul.f32 	%f77, %f75, %f76;
	cvt.f64.f32 	%fd56, %f77;
	add.f64 	%fd57, %fd55, %fd56;
	ld.shared.f32 	%f78, [%r5+100];
	ld.shared.f32 	%f79, [%r8+3200];
	mul.f32 	%f80, %f78, %f79;
	cvt.f64.f32 	%fd58, %f80;
	add.f64 	%fd59, %fd57, %fd58;
	ld.shared.f32 	%f81, [%r5+104];
	ld.shared.f32 	%f82, [%r8+3328];
	mul.f32 	%f83, %f81, %f82;
	cvt.f64.f32 	%fd60, %f83;
	add.f64 	%fd61, %fd59, %fd60;
	ld.shared.f32 	%f84, [%r5+108];
	ld.shared.f32 	%f85, [%r8+3456];
	mul.f32 	%f86, %f84, %f85;
	cvt.f64.f32 	%fd62, %f86;
	add.f64 	%fd63, %fd61, %fd62;
	ld.shared.f32 	%f87, [%r5+112];
	ld.shared.f32 	%f88, [%r8+3584];
	mul.f32 	%f89, %f87, %f88;
	cvt.f64.f32 	%fd64, %f89;
	add.f64 	%fd65, %fd63, %fd64;
	ld.shared.f32 	%f90, [%r5+116];
	ld.shared.f32 	%f91, [%r8+3712];
	mul.f32 	%f92, %f90, %f91;
	cvt.f64.f32 	%fd66, %f92;
	add.f64 	%fd67, %fd65, %fd66;
	ld.shared.f32 	%f93, [%r5+120];
	ld.shared.f32 	%f94, [%r8+3840];
	mul.f32 	%f95, %f93, %f94;
	cvt.f64.f32 	%fd68, %f95;
	add.f64 	%fd69, %fd67, %fd68;
	ld.shared.f32 	%f96, [%r5+124];
	ld.shared.f32 	%f97, [%r8+3968];
	mul.f32 	%f98, %f96, %f97;
	cvt.f64.f32 	%fd70, %f98;
	add.f64 	%fd72, %fd69, %fd70;
	bar.sync 	0;
	add.s32 	%r36, %r36, 1;
	setp.ne.s32 	%p2, %r36, 0;
	add.s32 	%r35, %r35, 32;
	add.s32 	%r34, %r34, %r12;
	@%p2 bra 	$L__BB1_2;
$L__BB1_3:
	cvta.to.global.u64 	%rd10, %rd5;
	add.s32 	%r32, %r3, %r2;
	mad.lo.s32 	%r33, %r19, %r32, %r4;
	mul.wide.s32 	%rd11, %r33, 8;
	add.s64 	%rd12, %rd10, %rd11;
	st.global.f64 	[%rd12], %fd72;
	bar.sync 	0;
	ret;

}


// ===== COMPILED SASS (sm_100) =====

	.target	sm_100

	.elftype	@"ET_EXEC"


//--------------------- .note.nv.tkinfo           --------------------------
	.section	.note.nv.tkinfo,"",@"SHT_NOTE"
	.sectionflags	@"SHF_NOTE_NV_TKINFO"
	.tkinfo
        /*0018*/ 	.word	0x00000002
        /*0030*/ 	.string	""
        /*0030*/ 	.string	"ptxas"
        /*0030*/ 	.string	"Cuda compilation tools, release 13.0, V13.0.88"
        /*0030*/ 	.string	"Build cuda_13.0.r13.0/compiler.36424714_0"
        /*0030*/ 	.string	"-arch sm_100 -m 64 "



//--------------------- .note.nv.cuinfo           --------------------------
	.section	.note.nv.cuinfo,"",@"SHT_NOTE"
	.sectionflags	@"SHF_NOTE_NV_CUINFO"
        /*0018*/ 	.short	0x0002
        /*001a*/ 	.short	0x0064
        /*001c*/ 	.short	0x0082
	.zero		2


//--------------------- .nv.info                  --------------------------
	.section	.nv.info,"",@"SHT_CUDA_INFO"
	.align	4


	//----- nvinfo : EIATTR_REGCOUNT
	.align		4
        /*0000*/ 	.byte	0x04, 0x2f
        /*0002*/ 	.short	(.L_1 - .L_0)
	.align		4
.L_0:
        /*0004*/ 	.word	index@(_Z20MatrixMulKernelNaivePdS_S_i)
        /*0008*/ 	.word	0x00000020


	//----- nvinfo : EIATTR_FRAME_SIZE
	.align		4
.L_1:
        /*000c*/ 	.byte	0x04, 0x11
        /*000e*/ 	.short	(.L_3 - .L_2)
	.align		4
.L_2:
        /*0010*/ 	.word	index@(_Z20MatrixMulKernelNaivePdS_S_i)
        /*0014*/ 	.word	0x00000000


	//----- nvinfo : EIATTR_REGCOUNT
	.align		4
.L_3:
        /*0018*/ 	.byte	0x04, 0x2f
        /*001a*/ 	.short	(.L_5 - .L_4)
	.align		4
.L_4:
        /*001c*/ 	.word	index@(_Z15MatrixMulKernelPdS_S_i)
        /*0020*/ 	.word	0x00000020


	//----- nvinfo : EIATTR_FRAME_SIZE
	.align		4
.L_5:
        /*0024*/ 	.byte	0x04, 0x11
        /*0026*/ 	.short	(.L_7 - .L_6)
	.align		4
.L_6:
        /*0028*/ 	.word	index@(_Z15MatrixMulKernelPdS_S_i)
        /*002c*/ 	.word	0x00000000


	//----- nvinfo : EIATTR_MIN_STACK_SIZE
	.align		4
.L_7:
        /*0030*/ 	.byte	0x04, 0x12
        /*0032*/ 	.short	(.L_9 - .L_8)
	.align		4
.L_8:
        /*0034*/ 	.word	index@(_Z15MatrixMulKernelPdS_S_i)
        /*0038*/ 	.word	0x00000000


	//----- nvinfo : EIATTR_MIN_STACK_SIZE
	.align		4
.L_9:
        /*003c*/ 	.byte	0x04, 0x12
        /*003e*/ 	.short	(.L_11 - .L_10)
	.align		4
.L_10:
        /*0040*/ 	.word	index@(_Z20MatrixMulKernelNaivePdS_S_i)
        /*0044*/ 	.word	0x00000000
.L_11:


//--------------------- .nv.compat                --------------------------
	.section	.nv.compat,"",@"SHT_CUDA_COMPAT_INFO"
	.align	4
        /*0000*/ 	.byte	0x02, 0x09, 0x00, 0x00, 0x02, 0x02, 0x01, 0x00, 0x02, 0x05, 0x05, 0x00, 0x03, 0x07, 0x01, 0x01
        /*0010*/ 	.byte	0x02, 0x03, 0x00, 0x00, 0x02, 0x06, 0x01, 0x00, 0x04, 0x0b, 0x08, 0x00, 0x01, 0x00, 0x00, 0x00
        /*0020*/ 	.byte	0x00, 0x00, 0x00, 0x00


//--------------------- .nv.info._Z15MatrixMulKernelPdS_S_i --------------------------
	.section	.nv.info._Z15MatrixMulKernelPdS_S_i,"",@"SHT_CUDA_INFO"
	.sectionflags	@""
	.align	4


	//----- nvinfo : EIATTR_CUDA_API_VERSION
	.align		4
        /*0000*/ 	.byte	0x04, 0x37
        /*0002*/ 	.short	(.L_13 - .L_12)
.L_12:
        /*0004*/ 	.word	0x00000082


	//----- nvinfo : EIATTR_KPARAM_INFO
	.align		4
.L_13:
        /*0008*/ 	.byte	0x04, 0x17
        /*000a*/ 	.short	(.L_15 - .L_14)
.L_14:
        /*000c*/ 	.word	0x00000000
        /*0010*/ 	.short	0x0003
        /*0012*/ 	.short	0x0018
        /*0014*/ 	.byte	0x00, 0xf0, 0x11, 0x00


	//----- nvinfo : EIATTR_KPARAM_INFO
	.align		4
.L_15:
        /*0018*/ 	.byte	0x04, 0x17
        /*001a*/ 	.short	(.L_17 - .L_16)
.L_16:
        /*001c*/ 	.word	0x00000000
        /*0020*/ 	.short	0x0002
        /*0022*/ 	.short	0x0010
        /*0024*/ 	.byte	0x00, 0xf5, 0x21, 0x00


	//----- nvinfo : EIATTR_KPARAM_INFO
	.align		4
.L_17:
        /*0028*/ 	.byte	0x04, 0x17
        /*002a*/ 	.short	(.L_19 - .L_18)
.L_18:
        /*002c*/ 	.word	0x00000000
        /*0030*/ 	.short	0x0001
        /*0032*/ 	.short	0x0008
        /*0034*/ 	.byte	0x00, 0xf5, 0x21, 0x00


	//----- nvinfo : EIATTR_KPARAM_INFO
	.align		4
.L_19:
        /*0038*/ 	.byte	0x04, 0x17
        /*003a*/ 	.short	(.L_21 - .L_20)
.L_20:
        /*003c*/ 	.word	0x00000000
        /*0040*/ 	.short	0x0000
        /*0042*/ 	.short	0x0000
        /*0044*/ 	.byte	0x00, 0xf5, 0x21, 0x00


	//----- nvinfo : EIATTR_SPARSE_MMA_MASK
	.align		4
.L_21:
        /*0048*/ 	.byte	0x03, 0x50
        /*004a*/ 	.short	0x0000


	//----- nvinfo : EIATTR_MAXREG_COUNT
	.align		4
        /*004c*/ 	.byte	0x03, 0x1b
        /*004e*/ 	.short	0x00ff


	//----- nvinfo : EIATTR_NUM_BARRIERS
	.align		4
        /*0050*/ 	.byte	0x02, 0x4c
        /*0052*/ 	.byte	0x01
	.zero		1


	//----- nvinfo : EIATTR_MERCURY_ISA_VERSION
	.align		4
        /*0054*/ 	.byte	0x03, 0x5f
        /*0056*/ 	.short	0x0101


	//----- nvinfo : EIATTR_VRC_CTA_INIT_COUNT
	.align		4
        /*0058*/ 	.byte	0x02, 0x4a
	.zero		1
	.zero		1


	//----- nvinfo : EIATTR_EXIT_INSTR_OFFSETS
	.align		4
        /*005c*/ 	.byte	0x04, 0x1c
        /*005e*/ 	.short	(.L_23 - .L_22)


	//   ....[0]....
.L_22:
        /*0060*/ 	.word	0x00000bb0


	//----- nvinfo : EIATTR_CBANK_PARAM_SIZE
	.align		4
.L_23:
        /*0064*/ 	.byte	0x03, 0x19
        /*0066*/ 	.short	0x001c


	//----- nvinfo : EIATTR_PARAM_CBANK
	.align		4
        /*0068*/ 	.byte	0x04, 0x0a
        /*006a*/ 	.short	(.L_25 - .L_24)
	.align		4
.L_24:
        /*006c*/ 	.word	index@(.nv.constant0._Z15MatrixMulKernelPdS_S_i)
        /*0070*/ 	.short	0x0380
        /*0072*/ 	.short	0x001c


	//----- nvinfo : EIATTR_SW_WAR
	.align		4
.L_25:
        /*0074*/ 	.byte	0x04, 0x36
        /*0076*/ 	.short	(.L_27 - .L_26)
.L_26:
        /*0078*/ 	.word	0x00000008
.L_27:


//--------------------- .nv.info._Z20MatrixMulKernelNaivePdS_S_i --------------------------
	.section	.nv.info._Z20MatrixMulKernelNaivePdS_S_i,"",@"SHT_CUDA_INFO"
	.sectionflags	@""
	.align	4


	//----- nvinfo : EIATTR_CUDA_API_VERSION
	.align		4
        /*0000*/ 	.byte	0x04, 0x37
        /*0002*/ 	.short	(.L_29 - .L_28)
.L_28:
        /*0004*/ 	.word	0x00000082


	//----- nvinfo : EIATTR_KPARAM_INFO
	.align		4
.L_29:
        /*0008*/ 	.byte	0x04, 0x17
        /*000a*/ 	.short	(.L_31 - .L_30)
.L_30:
        /*000c*/ 	.word	0x00000000
        /*0010*/ 	.short	0x0003
        /*0012*/ 	.short	0x0018
        /*0014*/ 	.byte	0x00, 0xf0, 0x11, 0x00


	//----- nvinfo : EIATTR_KPARAM_INFO
	.align		4
.L_31:
        /*0018*/ 	.byte	0x04, 0x17
        /*001a*/ 	.short	(.L_33 - .L_32)
.L_32:
        /*001c*/ 	.word	0x00000000
        /*0020*/ 	.short	0x0002
        /*0022*/ 	.short	0x0010
        /*0024*/ 	.byte	0x00, 0xf5, 0x21, 0x00


	//----- nvinfo : EIATTR_KPARAM_INFO
	.align		4
.L_33:
        /*0028*/ 	.byte	0x04, 0x17
        /*002a*/ 	.short	(.L_35 - .L_34)
.L_34:
        /*002c*/ 	.word	0x00000000
        /*0030*/ 	.short	0x0001
        /*0032*/ 	.short	0x0008
        /*0034*/ 	.byte	0x00, 0xf5, 0x21, 0x00


	//----- nvinfo : EIATTR_KPARAM_INFO
	.align		4
.L_35:
        /*0038*/ 	.byte	0x04, 0x17
        /*003a*/ 	.short	(.L_37 - .L_36)
.L_36:
        /*003c*/ 	.word	0x00000000
        /*0040*/ 	.short	0x0000
        /*0042*/ 	.short	0x0000
        /*0044*/ 	.byte	0x00, 0xf5, 0x21, 0x00


	//----- nvinfo : EIATTR_SPARSE_MMA_MASK
	.align		4
.L_37:
        /*0048*/ 	.byte	0x03, 0x50
        /*004a*/ 	.short	0x0000


	//----- nvinfo : EIATTR_MAXREG_COUNT
	.align		4
        /*004c*/ 	.byte	0x03, 0x1b
        /*004e*/ 	.short	0x00ff


	//----- nvinfo : EIATTR_MERCURY_ISA_VERSION
	.align		4
        /*0050*/ 	.byte	0x03, 0x5f
        /*0052*/ 	.short	0x0101


	//----- nvinfo : EIATTR_VRC_CTA_INIT_COUNT
	.align		4
        /*0054*/ 	.byte	0x02, 0x4a
	.zero		1
	.zero		1


	//----- nvinfo : EIATTR_EXIT_INSTR_OFFSETS
	.align		4
        /*0058*/ 	.byte	0x04, 0x1c
        /*005a*/ 	.short	(.L_39 - .L_38)


	//   ....[0]....
.L_38:
        /*005c*/ 	.word	0x000009b0


	//----- nvinfo : EIATTR_CBANK_PARAM_SIZE
	.align		4
.L_39:
        /*0060*/ 	.byte	0x03, 0x19
        /*0062*/ 	.short	0x001c


	//----- nvinfo : EIATTR_PARAM_CBANK
	.align		4
        /*0064*/ 	.byte	0x04, 0x0a
        /*0066*/ 	.short	(.L_41 - .L_40)
	.align		4
.L_40:
        /*0068*/ 	.word	index@(.nv.constant0._Z20MatrixMulKernelNaivePdS_S_i)
        /*006c*/ 	.short	0x0380
        /*006e*/ 	.short	0x001c


	//----- nvinfo : EIATTR_SW_WAR
	.align		4
.L_41:
        /*0070*/ 	.byte	0x04, 0x36
        /*0072*/ 	.short	(.L_43 - .L_42)
.L_42:
        /*0074*/ 	.word	0x00000008
.L_43:


//--------------------- .nv.callgraph             --------------------------
	.section	.nv.callgraph,"",@"SHT_CUDA_CALLGRAPH"
	.align	4
	.sectionentsize	8
	.align		4
        /*0000*/ 	.word	0x00000000
	.align		4
        /*0004*/ 	.word	0xffffffff
	.align		4
        /*0008*/ 	.word	0x00000000
	.align		4
        /*000c*/ 	.word	0xfffffffe
	.align		4
        /*0010*/ 	.word	0x00000000
	.align		4
        /*0014*/ 	.word	0xfffffffd
	.align		4
        /*0018*/ 	.word	0x00000000
	.align		4
        /*001c*/ 	.word	0xfffffffc


//--------------------- .text._Z15MatrixMulKernelPdS_S_i --------------------------
	.section	.text._Z15MatrixMulKernelPdS_S_i,"ax",@progbits
	.align	128
        .global         _Z15MatrixMulKernelPdS_S_i
        .type           _Z15MatrixMulKernelPdS_S_i,@function
        .size           _Z15MatrixMulKernelPdS_S_i,(.L_x_8 - _Z15MatrixMulKernelPdS_S_i)
        .other          _Z15MatrixMulKernelPdS_S_i,@"STO_CUDA_ENTRY STV_DEFAULT"
_Z15MatrixMulKernelPdS_S_i:
.text._Z15MatrixMulKernelPdS_S_i:
[----:B------:R-:W-:Y:S01]  /*0000*/  LDC R1, c[0x0][0x37c] ;  /* 0x0000df00ff017b82 */ /* 0x000fe20000000800 */
[----:B------:R-:W0:Y:S07]  /*0010*/  S2R R5, SR_CTAID.X ;  /* 0x0000000000057919 */ /* 0x000e2e0000002500 */
[----:B------:R-:W1:Y:S01]  /*0020*/  LDC R0, c[0x0][0x398] ;  /* 0x0000e600ff007b82 */ /* 0x000e620000000800 */
[----:B------:R-:W2:Y:S01]  /*0030*/  LDCU.64 UR8, c[0x0][0x358] ;  /* 0x00006b00ff0877ac */ /* 0x000ea20008000a00 */
[----:B------:R-:W-:Y:S01]  /*0040*/  CS2R R10, SRZ ;  /* 0x00000000000a7805 */ /* 0x000fe2000001ff00 */
[----:B------:R-:W0:Y:S01]  /*0050*/  S2R R9, SR_TID.X ;  /* 0x0000000000097919 */ /* 0x000e220000002100 */
[----:B------:R-:W3:Y:S04]  /*0060*/  S2R R7, SR_CTAID.Y ;  /* 0x0000000000077919 */ /* 0x000ee80000002600 */
[----:B------:R-:W4:Y:S01]  /*0070*/  LDC.64 R22, c[0x0][0x390] ;  /* 0x0000e400ff167b82 */ /* 0x000f220000000a00 */
[----:B------:R-:W3:Y:S01]  /*0080*/  S2R R8, SR_TID.Y ;  /* 0x0000000000087919 */ /* 0x000ee20000002200 */
[----:B-1----:R-:W-:-:S02]  /*0090*/  ISETP.GE.AND P0, PT, R0, 0x20, PT ;  /* 0x000000200000780c */ /* 0x002fc40003f06270 */
[----:B0-----:R-:W-:Y:S02]  /*00a0*/  LEA R5, R5, R9, 0x5 ;  /* 0x0000000905057211 */ /* 0x001fe400078e28ff */
[----:B---3--:R-:W-:-:S05]  /*00b0*/  LEA R2, R7, R8, 0x5 ;  /* 0x0000000807027211 */ /* 0x008fca00078e28ff */
[----:B------:R-:W-:-:S04]  /*00c0*/  IMAD R3, R2, R0, R5 ;  /* 0x0000000002037224 */ /* 0x000fc800078e0205 */
[----:B----4-:R-:W-:Y:S01]  /*00d0*/  IMAD.WIDE R22, R3, 0x8, R22 ;  /* 0x0000000803167825 */ /* 0x010fe200078e0216 */
[----:B--2---:R-:W-:Y:S06]  /*00e0*/  @!P0 BRA `(.L_x_0) ;  /* 0x0000000800a88947 */ /* 0x004fec0003800000 */
[----:B------:R-:W0:Y:S01]  /*00f0*/  S2UR UR6, SR_CgaCtaId ;  /* 0x00000000000679c3 */ /* 0x000e220000008800 */
[----:B------:R-:W-:Y:S01]  /*0100*/  UMOV UR4, 0x400 ;  /* 0x0000040000047882 */ /* 0x000fe20000000000 */
[----:B------:R-:W-:Y:S01]  /*0110*/  SHF.R.S32.HI R3, RZ, 0x1f, R0 ;  /* 0x0000001fff037819 */ /* 0x000fe20000011400 */
[----:B------:R-:W-:Y:S01]  /*0120*/  UIADD3 UR5, UPT, UPT, UR4, 0x1000, URZ ;  /* 0x0000100004057890 */ /* 0x000fe2000fffe0ff */
[-CC-:B------:R-:W-:Y:S01]  /*0130*/  IMAD R2, R9, R0.reuse, R8.reuse ;  /* 0x0000000009027224 */ /* 0x180fe200078e0208 */
[----:B------:R-:W-:Y:S02]  /*0140*/  CS2R R10, SRZ ;  /* 0x00000000000a7805 */ /* 0x000fe4000001ff00 */
[----:B------:R-:W-:Y:S01]  /*0150*/  LEA.HI R4, R3, R0, RZ, 0x5 ;  /* 0x0000000003047211 */ /* 0x000fe200078f28ff */
[----:B------:R-:W1:Y:S01]  /*0160*/  LDC.64 R18, c[0x0][0x380] ;  /* 0x0000e000ff127b82 */ /* 0x000e620000000a00 */
[----:B------:R-:W-:Y:S01]  /*0170*/  LEA R3, R7, R2, 0x5 ;  /* 0x0000000207037211 */ /* 0x000fe200078e28ff */
[----:B------:R-:W-:Y:S01]  /*0180*/  IMAD R2, R5, R0, R8 ;  /* 0x0000000005027224 */ /* 0x000fe200078e0208 */
[----:B------:R-:W-:-:S04]  /*0190*/  SHF.R.S32.HI R4, RZ, 0x5, R4 ;  /* 0x00000005ff047819 */ /* 0x000fc80000011404 */
[----:B------:R-:W-:Y:S01]  /*01a0*/  IADD3 R4, PT, PT, -R4, RZ, RZ ;  /* 0x000000ff04047210 */ /* 0x000fe20007ffe1ff */
[----:B------:R-:W2:Y:S01]  /*01b0*/  LDC.64 R20, c[0x0][0x388] ;  /* 0x0000e200ff147b82 */ /* 0x000ea20000000a00 */
[----:B0-----:R-:W-:Y:S02]  /*01c0*/  ULEA UR4, UR6, UR4, 0x18 ;  /* 0x0000000406047291 */ /* 0x001fe4000f8ec0ff */
[----:B------:R-:W-:-:S04]  /*01d0*/  ULEA UR5, UR6, UR5, 0x18 ;  /* 0x0000000506057291 */ /* 0x000fc8000f8ec0ff */
[C---:B------:R-:W-:Y:S02]  /*01e0*/  LEA R16, R9.reuse, UR4, 0x7 ;  /* 0x0000000409107c11 */ /* 0x040fe4000f8e38ff */
[C---:B------:R-:W-:Y:S02]  /*01f0*/  LEA R6, R8.reuse, UR5, 0x2 ;  /* 0x0000000508067c11 */ /* 0x040fe4000f8e10ff */
[----:B------:R-:W-:Y:S02]  /*0200*/  LEA R7, R8, R16, 0x2 ;  /* 0x0000001008077211 */ /* 0x000fe400078e10ff */
[----:B------:R-:W-:-:S07]  /*0210*/  LEA R5, R9, R6, 0x7 ;  /* 0x0000000609057211 */ /* 0x000fce00078e38ff */
.L_x_1:
[----:B-1----:R-:W-:-:S04]  /*0220*/  IMAD.WIDE.U32 R24, R3, 0x8, R18 ;  /* 0x0000000803187825 */ /* 0x002fc800078e0012 */
[----:B--2---:R-:W-:Y:S02]  /*0230*/  IMAD.WIDE R26, R2, 0x8, R20 ;  /* 0x00000008021a7825 */ /* 0x004fe400078e0214 */
[----:B------:R-:W2:Y:S04]  /*0240*/  LDG.E.64 R24, desc[UR8][R24.64] ;  /* 0x0000000818187981 */ /* 0x000ea8000c1e1b00 */
[----:B------:R-:W3:Y:S01]  /*0250*/  LDG.E.64 R26, desc[UR8][R26.64] ;  /* 0x000000081a1a7981 */ /* 0x000ee2000c1e1b00 */
[----:B------:R-:W-:Y:S02]  /*0260*/  IADD3 R4, PT, PT, R4, 0x1, RZ ;  /* 0x0000000104047810 */ /* 0x000fe40007ffe0ff */
[----:B------:R-:W-:Y:S02]  /*0270*/  LEA R3, R0, R3, 0x5 ;  /* 0x0000000300037211 */ /* 0x000fe400078e28ff */
[----:B------:R-:W-:-:S02]  /*0280*/  ISETP.NE.AND P0, PT, R4, RZ, PT ;  /* 0x000000ff0400720c */ /* 0x000fc40003f05270 */
[----:B------:R-:W-:Y:S01]  /*0290*/  IADD3 R2, PT, PT, R2, 0x20, RZ ;  /* 0x0000002002027810 */ /* 0x000fe20007ffe0ff */
[----:B--2---:R-:W0:Y:S08]  /*02a0*/  F2F.F32.F64 R28, R24 ;  /* 0x00000018001c7310 */ /* 0x004e300000301000 */
[----:B---3--:R-:W1:Y:S01]  /*02b0*/  F2F.F32.F64 R17, R26 ;  /* 0x0000001a00117310 */ /* 0x008e620000301000 */
[----:B0-----:R-:W-:Y:S04]  /*02c0*/  STS [R7], R28 ;  /* 0x0000001c07007388 */ /* 0x001fe80000000800 */
[----:B-1----:R-:W-:Y:S01]  /*02d0*/  STS [R5], R17 ;  /* 0x0000001105007388 */ /* 0x002fe20000000800 */
[----:B------:R-:W-:Y:S06]  /*02e0*/  BAR.SYNC.DEFER_BLOCKING 0x0 ;  /* 0x0000000000007b1d */ /* 0x000fec0000010000 */
[----:B------:R-:W-:Y:S04]  /*02f0*/  LDS R9, [R6] ;  /* 0x0000000006097984 */ /* 0x000fe80000000800 */
[----:B------:R-:W0:Y:S04]  /*0300*/  LDS.128 R12, [R16] ;  /* 0x00000000100c7984 */ /* 0x000e280000000c00 */
[----:B------:R-:W1:Y:S04]  /*0310*/  LDS R29, [R6+0x80] ;  /* 0x00008000061d7984 */ /* 0x000e680000000800 */
[----:B------:R-:W2:Y:S04]  /*0320*/  LDS R28, [R6+0x180] ;  /* 0x00018000061c7984 */ /* 0x000ea80000000800 */
[----:B------:R-:W-:Y:S04]  /*0330*/  LDS R17, [R6+0x200] ;  /* 0x0002000006117984 */ /* 0x000fe80000000800 */
[----:B------:R-:W-:Y:S01]  /*0340*/  LDS R26, [R6+0x280] ;  /* 0x00028000061a7984 */ /* 0x000fe20000000800 */
[----:B0-----:R-:W-:-:S04]  /*0350*/  FMUL R12, R12, R9 ;  /* 0x000000090c0c7220 */ /* 0x001fc80000400000 */
[----:B------:R-:W0:Y:S01]  /*0360*/  F2F.F64.F32 R8, R12 ;  /* 0x0000000c00087310 */ /* 0x000e220000201800 */
[----:B-1----:R-:W-:Y:S02]  /*0370*/  FMUL R29, R29, R13 ;  /* 0x0000000d1d1d7220 */ /* 0x002fe40000400000 */
[----:B------:R-:W1:Y:S01]  /*0380*/  LDS R13, [R6+0x100] ;  /* 0x00010000060d7984 */ /* 0x000e620000000800 */
[----:B--2---:R-:W-:-:S03]  /*0390*/  FMUL R15, R28, R15 ;  /* 0x0000000f1c0f7220 */ /* 0x004fc60000400000 */
[----:B------:R-:W-:Y:S01]  /*03a0*/  LDS R28, [R6+0x380] ;  /* 0x00038000061c7984 */ /* 0x000fe20000000800 */
[----:B------:R-:W2:Y:S01]  /*03b0*/  F2F.F64.F32 R24, R29 ;  /* 0x0000001d00187310 */ /* 0x000ea20000201800 */
[----:B0-----:R-:W-:-:S08]  /*03c0*/  DADD R8, R8, R10 ;  /* 0x0000000008087229 */ /* 0x001fd0000000000a */
[----:B--2---:R-:W-:Y:S02]  /*03d0*/  DADD R24, R8, R24 ;  /* 0x0000000008187229 */ /* 0x004fe40000000018 */
[----:B------:R-:W0:Y:S01]  /*03e0*/  LDS.128 R8, [R16+0x10] ;  /* 0x0000100010087984 */ /* 0x000e220000000c00 */
[----:B-1----:R-:W-:Y:S02]  /*03f0*/  FMUL R27, R13, R14 ;  /* 0x0000000e0d1b7220 */ /* 0x002fe40000400000 */
[----:B------:R-:W-:Y:S08]  /*0400*/  F2F.F64.F32 R14, R15 ;  /* 0x0000000f000e7310 */ /* 0x000ff00000201800 */
[----:B------:R-:W1:Y:S01]  /*0410*/  F2F.F64.F32 R12, R27 ;  /* 0x0000001b000c7310 */ /* 0x000e620000201800 */
[----:B0-----:R-:W-:Y:S01]  /*0420*/  FMUL R8, R8, R17 ;  /* 0x0000001108087220 */ /* 0x001fe20000400000 */
[----:B------:R-:W-:Y:S01]  /*0430*/  FMUL R29, R26, R9 ;  /* 0x000000091a1d7220 */ /* 0x000fe20000400000 */
[----:B------:R-:W-:Y:S01]  /*0440*/  LDS R17, [R6+0x400] ;  /* 0x0004000006117984 */ /* 0x000fe20000000800 */
[----:B-1----:R-:W-:Y:S01]  /*0450*/  DADD R24, R24, R12 ;  /* 0x0000000018187229 */ /* 0x002fe2000000000c */
[----:B------:R-:W-:-:S03]  /*0460*/  FMUL R11, R28, R11 ;  /* 0x0000000b1c0b7220 */ /* 0x000fc60000400000 */
[----:B------:R-:W0:Y:S01]  /*0470*/  F2F.F64.F32 R12, R8 ;  /* 0x00000008000c7310 */ /* 0x000e220000201800 */
[----:B------:R-:W1:Y:S04]  /*0480*/  LDS R9, [R6+0x300] ;  /* 0x0003000006097984 */ /* 0x000e680000000800 */
[----:B------:R-:W-:Y:S01]  /*0490*/  LDS R26, [R6+0x480] ;  /* 0x00048000061a7984 */ /* 0x000fe20000000800 */
[----:B------:R-:W-:Y:S02]  /*04a0*/  DADD R14, R24, R14 ;  /* 0x00000000180e7229 */ /* 0x000fe4000000000e */
[----:B------:R-:W2:Y:S01]  /*04b0*/  F2F.F64.F32 R24, R29 ;  /* 0x0000001d00187310 */ /* 0x000ea20000201800 */
[----:B------:R-:W-:Y:S05]  /*04c0*/  LDS R28, [R6+0x580] ;  /* 0x00058000061c7984 */ /* 0x000fea0000000800 */
[----:B0-----:R-:W-:-:S08]  /*04d0*/  DADD R12, R14, R12 ;  /* 0x000000000e0c7229 */ /* 0x001fd0000000000c */
[----:B--2---:R-:W-:Y:S02]  /*04e0*/  DADD R24, R12, R24 ;  /* 0x000000000c187229 */ /* 0x004fe40000000018 */
[----:B------:R-:W0:Y:S01]  /*04f0*/  LDS.128 R12, [R16+0x20] ;  /* 0x00002000100c7984 */ /* 0x000e220000000c00 */
[----:B-1----:R-:W-:Y:S02]  /*0500*/  FMUL R27, R9, R10 ;  /* 0x0000000a091b7220 */ /* 0x002fe40000400000 */
[----:B------:R-:W-:Y:S08]  /*0510*/  F2F.F64.F32 R10, R11 ;  /* 0x0000000b000a7310 */ /* 0x000ff00000201800 */
[----:B------:R-:W1:Y:S01]  /*0520*/  F2F.F64.F32 R8, R27 ;  /* 0x0000001b00087310 */ /* 0x000e620000201800 */
[----:B0-----:R-:W-:Y:S01]  /*0530*/  FMUL R12, R12, R17 ;  /* 0x000000110c0c7220 */ /* 0x001fe20000400000 */
[----:B-1----:R-:W-:Y:S01]  /*0540*/  DADD R24, R24, R8 ;  /* 0x0000000018187229 */ /* 0x002fe20000000008 */
[----:B------:R-:W-:Y:S01]  /*0550*/  FMUL R29, R26, R13 ;  /* 0x0000000d1a1d7220 */ /* 0x000fe20000400000 */
[----:B------:R-:W-:Y:S04]  /*0560*/  LDS R17, [R6+0x600] ;  /* 0x0006000006117984 */ /* 0x000fe80000000800 */
[----:B------:R-:W0:Y:S01]  /*0570*/  F2F.F64.F32 R8, R12 ;  /* 0x0000000c00087310 */ /* 0x000e220000201800 */
[----:B------:R-:W-:Y:S01]  /*0580*/  FMUL R15, R28, R15 ;  /* 0x0000000f1c0f7220 */ /* 0x000fe20000400000 */
[----:B------:R-:W1:Y:S01]  /*0590*/  LDS R13, [R6+0x500] ;  /* 0x00050000060d7984 */ /* 0x000e620000000800 */
[----:B------:R-:W-:-:S03]  /*05a0*/  DADD R10, R24, R10 ;  /* 0x00000000180a7229 */ /* 0x000fc6000000000a */
[----:B------:R-:W-:Y:S02]  /*05b0*/  LDS R26, [R6+0x680] ;  /* 0x00068000061a7984 */ /* 0x000fe40000000800 */
[----:B------:R-:W2:Y:S02]  /*05c0*/  F2F.F64.F32 R24, R29 ;  /* 0x0000001d00187310 */ /* 0x000ea40000201800 */
[----:B------:R-:W-:Y:S01]  /*05d0*/  LDS R28, [R6+0x780] ;  /* 0x00078000061c7984 */ /* 0x000fe20000000800 */
        /* <DEDUP_REMOVED lines=32> */
[----:B------:R-:W2:Y:S03]  /*07e0*/  F2F.F64.F32 R24, R29 ;  /* 0x0000001d00187310 */ /* 0x000ea60000201800 */
[----:B0-----:R-:W-:-:S08]  /*07f0*/  DADD R8, R10, R8 ;  /* 0x000000000a087229 */ /* 0x001fd00000000008 */
[----:B--2---:R-:W-:Y:S02]  /*0800*/  DADD R24, R8, R24 ;  /* 0x0000000008187229 */ /* 0x004fe40000000018 */
[----:B------:R-:W0:Y:S01]  /*0810*/  LDS.128 R8, [R16+0x50] ;  /* 0x0000500010087984 */ /* 0x000e220000000c00 */
[----:B-1----:R-:W-:Y:S02]  /*0820*/  FMUL R27, R13, R14 ;  /* 0x0000000e0d1b7220 */ /* 0x002fe40000400000 */
[----:B------:R-:W-:Y:S08]  /*0830*/  F2F.F64.F32 R14, R28 ;  /* 0x0000001c000e7310 */ /* 0x000ff00000201800 */
[----:B------:R1:W2:Y:S02]  /*0840*/  F2F.F64.F32 R12, R27 ;  /* 0x0000001b000c7310 */ /* 0x0002a40000201800 */
[----:B-1----:R-:W-:Y:S01]  /*0850*/  LDS R27, [R6+0xc00] ;  /* 0x000c0000061b7984 */ /* 0x002fe20000000800 */
[----:B0-----:R-:W-:Y:S01]  /*0860*/  FMUL R17, R8, R17 ;  /* 0x0000001108117220 */ /* 0x001fe20000400000 */
[----:B------:R-:W-:-:S02]  /*0870*/  FMUL R29, R26, R9 ;  /* 0x000000091a1d7220 */ /* 0x000fc40000400000 */
[----:B------:R-:W0:Y:S01]  /*0880*/  LDS R8, [R6+0xb80] ;  /* 0x000b800006087984 */ /* 0x000e220000000800 */
[----:B--2---:R-:W-:Y:S01]  /*0890*/  DADD R24, R24, R12 ;  /* 0x0000000018187229 */ /* 0x004fe2000000000c */
[----:B------:R1:W2:Y:S02]  /*08a0*/  F2F.F64.F32 R12, R17 ;  /* 0x00000011000c7310 */ /* 0x0002a40000201800 */
[----:B------:R-:W3:Y:S04]  /*08b0*/  LDS R9, [R6+0xb00] ;  /* 0x000b000006097984 */ /* 0x000ee80000000800 */
[----:B------:R-:W-:Y:S01]  /*08c0*/  LDS R26, [R6+0xc80] ;  /* 0x000c8000061a7984 */ /* 0x000fe20000000800 */
[----:B------:R-:W-:Y:S02]  /*08d0*/  DADD R14, R24, R14 ;  /* 0x00000000180e7229 */ /* 0x000fe4000000000e */
[----:B------:R-:W4:Y:S01]  /*08e0*/  F2F.F64.F32 R24, R29 ;  /* 0x0000001d00187310 */ /* 0x000f220000201800 */
[----:B-1----:R-:W-:Y:S05]  /*08f0*/  LDS R17, [R6+0xd00] ;  /* 0x000d000006117984 */ /* 0x002fea0000000800 */
[----:B--2---:R-:W-:-:S08]  /*0900*/  DADD R12, R14, R12 ;  /* 0x000000000e0c7229 */ /* 0x004fd0000000000c */
[----:B----4-:R-:W-:Y:S02]  /*0910*/  DADD R24, R12, R24 ;  /* 0x000000000c187229 */ /* 0x010fe40000000018 */
[----:B------:R-:W1:Y:S01]  /*0920*/  LDS.128 R12, [R16+0x60] ;  /* 0x00006000100c7984 */ /* 0x000e620000000c00 */
[----:B0-----:R-:W-:Y:S01]  /*0930*/  FMUL R11, R8, R11 ;  /* 0x0000000b080b7220 */ /* 0x001fe20000400000 */
[----:B---3--:R-:W-:-:S05]  /*0940*/  FMUL R28, R9, R10 ;  /* 0x0000000a091c7220 */ /* 0x008fca0000400000 */
[----:B------:R-:W-:Y:S08]  /*0950*/  F2F.F64.F32 R10, R11 ;  /* 0x0000000b000a7310 */ /* 0x000ff00000201800 */
[----:B------:R-:W0:Y:S01]  /*0960*/  F2F.F64.F32 R8, R28 ;  /* 0x0000001c00087310 */ /* 0x000e220000201800 */
[----:B-1----:R-:W-:Y:S01]  /*0970*/  FMUL R27, R12, R27 ;  /* 0x0000001b0c1b7220 */ /* 0x002fe20000400000 */
[----:B0-----:R-:W-:Y:S01]  /*0980*/  DADD R24, R24, R8 ;  /* 0x0000000018187229 */ /* 0x001fe20000000008 */
[----:B------:R-:W-:Y:S01]  /*0990*/  FMUL R26, R26, R13 ;  /* 0x0000000d1a1a7220 */ /* 0x000fe20000400000 */
[----:B------:R-:W-:-:S04]  /*09a0*/  FMUL R14, R17, R14 ;  /* 0x0000000e110e7220 */ /* 0x000fc80000400000 */
[----:B------:R0:W1:Y:S01]  /*09b0*/  F2F.F64.F32 R8, R27 ;  /* 0x0000001b00087310 */ /* 0x0000620000201800 */
[----:B------:R-:W-:Y:S01]  /*09c0*/  LDS R17, [R6+0xe00] ;  /* 0x000e000006117984 */ /* 0x000fe20000000800 */
[----:B------:R-:W-:-:S03]  /*09d0*/  DADD R10, R24, R10 ;  /* 0x00000000180a7229 */ /* 0x000fc6000000000a */
[----:B------:R-:W2:Y:S03]  /*09e0*/  LDS R24, [R6+0xd80] ;  /* 0x000d800006187984 */ /* 0x000ea60000000800 */
[----:B------:R3:W4:Y:S01]  /*09f0*/  F2F.F64.F32 R28, R26 ;  /* 0x0000001a001c7310 */ /* 0x0007220000201800 */
[----:B0-----:R-:W-:Y:S01]  /*0a00*/  LDS R27, [R6+0xf00] ;  /* 0x000f0000061b7984 */ /* 0x001fe20000000800 */
[----:B-1----:R-:W-:-:S06]  /*0a10*/  DADD R8, R10, R8 ;  /* 0x000000000a087229 */ /* 0x002fcc0000000008 */
[----:B------:R-:W0:Y:S01]  /*0a20*/  F2F.F64.F32 R12, R14 ;  /* 0x0000000e000c7310 */ /* 0x000e220000201800 */
[----:B---3--:R-:W-:Y:S01]  /*0a30*/  LDS R26, [R6+0xe80] ;  /* 0x000e8000061a7984 */ /* 0x008fe20000000800 */
[----:B----4-:R-:W-:-:S03]  /*0a40*/  DADD R28, R8, R28 ;  /* 0x00000000081c7229 */ /* 0x010fc6000000001c */
[----:B------:R-:W1:Y:S05]  /*0a50*/  LDS.128 R8, [R16+0x70] ;  /* 0x0000700010087984 */ /* 0x000e6a0000000c00 */
[----:B0-----:R-:W-:Y:S02]  /*0a60*/  DADD R12, R28, R12 ;  /* 0x000000001c0c7229 */ /* 0x001fe4000000000c */
[----:B------:R-:W0:Y:S01]  /*0a70*/  LDS R28, [R6+0xf80] ;  /* 0x000f8000061c7984 */ /* 0x000e220000000800 */
[----:B--2---:R-:W-:-:S06]  /*0a80*/  FMUL R24, R24, R15 ;  /* 0x0000000f18187220 */ /* 0x004fcc0000400000 */
[----:B------:R-:W2:Y:S01]  /*0a90*/  F2F.F64.F32 R24, R24 ;  /* 0x0000001800187310 */ /* 0x000ea20000201800 */
[----:B-1----:R-:W-:Y:S01]  /*0aa0*/  FMUL R17, R8, R17 ;  /* 0x0000001108117220 */ /* 0x002fe20000400000 */
[----:B------:R-:W-:Y:S01]  /*0ab0*/  FMUL R26, R26, R9 ;  /* 0x000000091a1a7220 */ /* 0x000fe20000400000 */
[----:B------:R-:W-:Y:S01]  /*0ac0*/  FMUL R27, R27, R10 ;  /* 0x0000000a1b1b7220 */ /* 0x000fe20000400000 */
[----:B--2---:R-:W-:-:S04]  /*0ad0*/  DADD R12, R12, R24 ;  /* 0x000000000c0c7229 */ /* 0x004fc80000000018 */
[----:B------:R-:W1:Y:S01]  /*0ae0*/  F2F.F64.F32 R14, R17 ;  /* 0x00000011000e7310 */ /* 0x000e620000201800 */
[----:B0-----:R-:W-:-:S07]  /*0af0*/  FMUL R28, R28, R11 ;  /* 0x0000000b1c1c7220 */ /* 0x001fce0000400000 */
[----:B------:R-:W0:Y:S01]  /*0b00*/  F2F.F64.F32 R8, R26 ;  /* 0x0000001a00087310 */ /* 0x000e220000201800 */
[----:B-1----:R-:W-:-:S07]  /*0b10*/  DADD R14, R12, R14 ;  /* 0x000000000c0e7229 */ /* 0x002fce000000000e */
[----:B------:R-:W-:Y:S01]  /*0b20*/  F2F.F64.F32 R10, R28 ;  /* 0x0000001c000a7310 */ /* 0x000fe20000201800 */
[----:B0-----:R-:W-:-:S07]  /*0b30*/  DADD R8, R14, R8 ;  /* 0x000000000e087229 */ /* 0x001fce0000000008 */
[----:B------:R-:W0:Y:S02]  /*0b40*/  F2F.F64.F32 R12, R27 ;  /* 0x0000001b000c7310 */ /* 0x000e240000201800 */
[----:B0-----:R-:W-:-:S08]  /*0b50*/  DADD R8, R8, R12 ;  /* 0x0000000008087229 */ /* 0x001fd0000000000c */
[----:B------:R-:W-:Y:S01]  /*0b60*/  DADD R10, R8, R10 ;  /* 0x00000000080a7229 */ /* 0x000fe2000000000a */
[----:B------:R-:W-:Y:S06]  /*0b70*/  BAR.SYNC.DEFER_BLOCKING 0x0 ;  /* 0x0000000000007b1d */ /* 0x000fec0000010000 */
[----:B------:R-:W-:Y:S05]  /*0b80*/  @P0 BRA `(.L_x_1) ;  /* 0xfffffff400a40947 */ /* 0x000fea000383ffff */
.L_x_0:
[----:B------:R-:W-:Y:S01]  /*0b90*/  STG.E.64 desc[UR8][R22.64], R10 ;  /* 0x0000000a16007986 */ /* 0x000fe2000c101b08 */
[----:B------:R-:W-:Y:S06]  /*0ba0*/  BAR.SYNC.DEFER_BLOCKING 0x0 ;  /* 0x0000000000007b1d */ /* 0x000fec0000010000 */
[----:B------:R-:W-:Y:S05]  /*0bb0*/  EXIT ;  /* 0x000000000000794d */ /* 0x000fea0003800000 */
.L_x_2:
[----:B------:R-:W-:-:S00]  /*0bc0*/  BRA `(.L_x_2) ;  /* 0xfffffffc00fc7947 */ /* 0x000fc0000383ffff */
[----:B------:R-:W-:-:S00]  /*0bd0*/  NOP ;  /* 0x0000000000007918 */ /* 0x000fc00000000000 */
        /* <DEDUP_REMOVED lines=10> */
.L_x_8:


//--------------------- .text._Z20MatrixMulKernelNaivePdS_S_i --------------------------
	.section	.text._Z20MatrixMulKernelNaivePdS_S_i,"ax",@progbits
	.align	128
        .global         _Z20MatrixMulKernelNaivePdS_S_i
        .type           _Z20MatrixMulKernelNaivePdS_S_i,@function
        .size           _Z20MatrixMulKernelNaivePdS_S_i,(.L_x_9 - _Z20MatrixMulKernelNaivePdS_S_i)
        .other          _Z20MatrixMulKernelNaivePdS_S_i,@"STO_CUDA_ENTRY STV_DEFAULT"
_Z20MatrixMulKernelNaivePdS_S_i:
.text._Z20MatrixMulKernelNaivePdS_S_i:
[----:B------:R-:W-:Y:S08]  /*0000*/  LDC R1, c[0x0][0x37c] ;  /* 0x0000df00ff017b82 */ /* 0x000ff00000000800 */
[----:B------:R-:W0:Y:S01]  /*0010*/  LDC R0, c[0x0][0x398] ;  /* 0x0000e600ff007b82 */ /* 0x000e220000000800 */
[----:B------:R-:W1:Y:S01]  /*0020*/  S2R R6, SR_CTAID.X ;  /* 0x0000000000067919 */ /* 0x000e620000002500 */
[----:B------:R-:W2:Y:S01]  /*0030*/  LDCU.64 UR4, c[0x0][0x358] ;  /* 0x00006b00ff0477ac */ /* 0x000ea20008000a00 */
[----:B------:R-:W-:Y:S01]  /*0040*/  CS2R R18, SRZ ;  /* 0x0000000000127805 */ /* 0x000fe2000001ff00 */
[----:B------:R-:W1:Y:S01]  /*0050*/  S2R R3, SR_TID.X ;  /* 0x0000000000037919 */ /* 0x000e620000002100 */
[----:B0-----:R-:W-:-:S02]  /*0060*/  ISETP.GE.AND P0, PT, R0, 0x1, PT ;  /* 0x000000010000780c */ /* 0x001fc40003f06270 */
[----:B-1----:R-:W-:-:S11]  /*0070*/  LEA R5, R6, R3, 0x5 ;  /* 0x0000000306057211 */ /* 0x002fd600078e28ff */
[----:B--2---:R-:W-:Y:S05]  /*0080*/  @!P0 BRA `(.L_x_3) ;  /* 0x00000008002c8947 */ /* 0x004fea0003800000 */
[C---:B------:R-:W-:Y:S01]  /*0090*/  ISETP.GE.U32.AND P1, PT, R0.reuse, 0x8, PT ;  /* 0x000000080000780c */ /* 0x040fe20003f26070 */
[----:B------:R-:W-:Y:S01]  /*00a0*/  IMAD R4, R5, R0, RZ ;  /* 0x0000000005047224 */ /* 0x000fe200078e02ff */
[----:B------:R-:W-:Y:S01]  /*00b0*/  LOP3.LUT R2, R0, 0x7, RZ, 0xc0, !PT ;  /* 0x0000000700027812 */ /* 0x000fe200078ec0ff */
[----:B------:R-:W-:Y:S01]  /*00c0*/  IMAD.MOV.U32 R7, RZ, RZ, RZ ;  /* 0x000000ffff077224 */ /* 0x000fe200078e00ff */
[----:B------:R-:W-:Y:S02]  /*00d0*/  CS2R R18, SRZ ;  /* 0x0000000000127805 */ /* 0x000fe4000001ff00 */
[----:B------:R-:W-:-:S07]  /*00e0*/  ISETP.NE.AND P0, PT, R2, RZ, PT ;  /* 0x000000ff0200720c */ /* 0x000fce0003f05270 */
[----:B------:R-:W-:Y:S06]  /*00f0*/  @!P1 BRA `(.L_x_4) ;  /* 0x0000000400009947 */ /* 0x000fec0003800000 */
[----:B------:R-:W0:Y:S01]  /*0100*/  LDC.64 R8, c[0x0][0x380] ;  /* 0x0000e000ff087b82 */ /* 0x000e220000000a00 */
[----:B------:R-:W-:Y:S01]  /*0110*/  IADD3 R3, PT, PT, R3, R0, RZ ;  /* 0x0000000003037210 */ /* 0x000fe20007ffe0ff */
[C-C-:B------:R-:W-:Y:S01]  /*0120*/  IMAD R23, R0.reuse, 0x2, R5.reuse ;  /* 0x0000000200177824 */ /* 0x140fe200078e0205 */
[C---:B------:R-:W-:Y:S01]  /*0130*/  LOP3.LUT R7, R0.reuse, 0x7ffffff8, RZ, 0xc0, !PT ;  /* 0x7ffffff800077812 */ /* 0x040fe200078ec0ff */
[C---:B------:R-:W-:Y:S01]  /*0140*/  IMAD R25, R0.reuse, 0x3, R5 ;  /* 0x0000000300197824 */ /* 0x040fe200078e0205 */
[----:B------:R-:W-:Y:S01]  /*0150*/  LEA R27, R0, R5, 0x2 ;  /* 0x00000005001b7211 */ /* 0x000fe200078e10ff */
[----:B------:R-:W-:Y:S01]  /*0160*/  IMAD R3, R6, 0x20, R3 ;  /* 0x0000002006037824 */ /* 0x000fe200078e0203 */
[----:B------:R-:W-:Y:S01]  /*0170*/  CS2R R18, SRZ ;  /* 0x0000000000127805 */ /* 0x000fe2000001ff00 */
[C-C-:B------:R-:W-:Y:S01]  /*0180*/  IMAD R29, R0.reuse, 0x5, R5.reuse ;  /* 0x00000005001d7824 */ /* 0x140fe200078e0205 */
[----:B------:R-:W-:Y:S01]  /*0190*/  IADD3 R6, PT, PT, -R7, RZ, RZ ;  /* 0x000000ff07067210 */ /* 0x000fe20007ffe1ff */
[----:B------:R-:W-:-:S02]  /*01a0*/  IMAD R22, R0, 0x6, R5 ;  /* 0x0000000600167824 */ /* 0x000fc400078e0205 */
[--C-:B------:R-:W-:Y:S02]  /*01b0*/  IMAD R24, R0, 0x7, R5.reuse ;  /* 0x0000000700187824 */ /* 0x100fe400078e0205 */
[----:B------:R-:W-:Y:S02]  /*01c0*/  IMAD.MOV.U32 R26, RZ, RZ, R5 ;  /* 0x000000ffff1a7224 */ /* 0x000fe400078e0005 */
[----:B0-----:R-:W-:-:S03]  /*01d0*/  IMAD.WIDE.U32 R8, R4, 0x8, R8 ;  /* 0x0000000804087825 */ /* 0x001fc600078e0008 */
[----:B------:R-:W-:-:S04]  /*01e0*/  IADD3 R20, P1, PT, R8, 0x20, RZ ;  /* 0x0000002008147810 */ /* 0x000fc80007f3e0ff */
[----:B------:R-:W-:-:S09]  /*01f0*/  IADD3.X R21, PT, PT, RZ, R9, RZ, P1, !PT ;  /* 0x00000009ff157210 */ /* 0x000fd20000ffe4ff */
.L_x_5:
[----:B------:R-:W0:Y:S01]  /*0200*/  LDC.64 R8, c[0x0][0x388] ;  /* 0x0000e200ff087b82 */ /* 0x000e220000000a00 */
[----:B------:R-:W-:Y:S01]  /*0210*/  IMAD.MOV.U32 R10, RZ, RZ, R20 ;  /* 0x000000ffff0a7224 */ /* 0x000fe200078e0014 */
[----:B------:R-:W-:-:S05]  /*0220*/  MOV R11, R21 ;  /* 0x00000015000b7202 */ /* 0x000fca0000000f00 */
[----:B------:R-:W2:Y:S04]  /*0230*/  LDG.E.64 R16, desc[UR4][R10.64+-0x20] ;  /* 0xffffe0040a107981 */ /* 0x000ea8000c1e1b00 */
[----:B------:R-:W3:Y:S01]  /*0240*/  LDG.E.64 R12, desc[UR4][R10.64+-0x18] ;  /* 0xffffe8040a0c7981 */ /* 0x000ee2000c1e1b00 */
[----:B0-----:R-:W-:-:S04]  /*0250*/  IMAD.WIDE.U32 R14, R26, 0x8, R8 ;  /* 0x000000081a0e7825 */ /* 0x001fc800078e0008 */
[----:B------:R-:W-:Y:S02]  /*0260*/  IMAD.WIDE.U32 R20, R3, 0x8, R8 ;  /* 0x0000000803147825 */ /* 0x000fe400078e0008 */
[----:B------:R-:W2:Y:S04]  /*0270*/  LDG.E.64 R14, desc[UR4][R14.64] ;  /* 0x000000040e0e7981 */ /* 0x000ea8000c1e1b00 */
[----:B------:R-:W3:Y:S01]  /*0280*/  LDG.E.64 R20, desc[UR4][R20.64] ;  /* 0x0000000414147981 */ /* 0x000ee2000c1e1b00 */
[----:B--2---:R-:W-:-:S03]  /*0290*/  DFMA R14, R16, R14, R18 ;  /* 0x0000000e100e722b */ /* 0x004fc60000000012 */
[----:B------:R-:W2:Y:S05]  /*02a0*/  LDG.E.64 R18, desc[UR4][R10.64+-0x10] ;  /* 0xfffff0040a127981 */ /* 0x000eaa000c1e1b00 */
[----:B---3--:R-:W-:Y:S01]  /*02b0*/  DFMA R20, R12, R20, R14 ;  /* 0x000000140c14722b */ /* 0x008fe2000000000e */
[----:B------:R-:W-:-:S05]  /*02c0*/  IMAD.WIDE.U32 R14, R23, 0x8, R8 ;  /* 0x00000008170e7825 */ /* 0x000fca00078e0008 */
[----:B------:R-:W2:Y:S01]  /*02d0*/  LDG.E.64 R16, desc[UR4][R14.64] ;  /* 0x000000040e107981 */ /* 0x000ea2000c1e1b00 */
[----:B------:R-:W-:-:S06]  /*02e0*/  IMAD.WIDE.U32 R12, R25, 0x8, R8 ;  /* 0x00000008190c7825 */ /* 0x000fcc00078e0008 */
[----:B------:R-:W3:Y:S04]  /*02f0*/  LDG.E.64 R12, desc[UR4][R12.64] ;  /* 0x000000040c0c7981 */ /* 0x000ee8000c1e1b00 */
[----:B------:R-:W3:Y:S01]  /*0300*/  LDG.E.64 R14, desc[UR4][R10.64+-0x8] ;  /* 0xfffff8040a0e7981 */ /* 0x000ee2000c1e1b00 */
[----:B--2---:R-:W-:Y:S01]  /*0310*/  DFMA R16, R18, R16, R20 ;  /* 0x000000101210722b */ /* 0x004fe20000000014 */
[--C-:B------:R-:W-:Y:S02]  /*0320*/  IMAD.WIDE.U32 R18, R29, 0x8, R8.reuse ;  /* 0x000000081d127825 */ /* 0x100fe400078e0008 */
[----:B------:R-:W2:Y:S04]  /*0330*/  LDG.E.64 R20, desc[UR4][R10.64+0x8] ;  /* 0x000008040a147981 */ /* 0x000ea8000c1e1b00 */
[----:B------:R-:W2:Y:S01]  /*0340*/  LDG.E.64 R18, desc[UR4][R18.64] ;  /* 0x0000000412127981 */ /* 0x000ea2000c1e1b00 */
[----:B---3--:R-:W-:Y:S01]  /*0350*/  DFMA R12, R14, R12, R16 ;  /* 0x0000000c0e0c722b */ /* 0x008fe20000000010 */
[----:B------:R-:W-:-:S02]  /*0360*/  IMAD.WIDE.U32 R16, R27, 0x8, R8 ;  /* 0x000000081b107825 */ /* 0x000fc400078e0008 */
[----:B------:R-:W3:Y:S04]  /*0370*/  LDG.E.64 R14, desc[UR4][R10.64] ;  /* 0x000000040a0e7981 */ /* 0x000ee8000c1e1b00 */
[----:B------:R-:W3:Y:S02]  /*0380*/  LDG.E.64 R16, desc[UR4][R16.64] ;  /* 0x0000000410107981 */ /* 0x000ee4000c1e1b00 */
[----:B---3--:R-:W-:Y:S01]  /*0390*/  DFMA R14, R14, R16, R12 ;  /* 0x000000100e0e722b */ /* 0x008fe2000000000c */
[--C-:B------:R-:W-:Y:S01]  /*03a0*/  IMAD.WIDE.U32 R12, R22, 0x8, R8.reuse ;  /* 0x00000008160c7825 */ /* 0x100fe200078e0008 */
[----:B------:R-:W3:Y:S06]  /*03b0*/  LDG.E.64 R16, desc[UR4][R10.64+0x18] ;  /* 0x000018040a107981 */ /* 0x000eec000c1e1b00 */
[----:B--2---:R-:W-:Y:S01]  /*03c0*/  DFMA R18, R20, R18, R14 ;  /* 0x000000121412722b */ /* 0x004fe2000000000e */
[----:B------:R-:W2:Y:S01]  /*03d0*/  LDG.E.64 R12, desc[UR4][R12.64] ;  /* 0x000000040c0c7981 */ /* 0x000ea2000c1e1b00 */
[----:B------:R-:W-:-:S03]  /*03e0*/  IMAD.WIDE.U32 R8, R24, 0x8, R8 ;  /* 0x0000000818087825 */ /* 0x000fc600078e0008 */
[----:B------:R-:W2:Y:S04]  /*03f0*/  LDG.E.64 R14, desc[UR4][R10.64+0x10] ;  /* 0x000010040a0e7981 */ /* 0x000ea8000c1e1b00 */
[----:B------:R-:W3:Y:S01]  /*0400*/  LDG.E.64 R8, desc[UR4][R8.64] ;  /* 0x0000000408087981 */ /* 0x000ee2000c1e1b00 */
[----:B------:R-:W-:Y:S01]  /*0410*/  IADD3 R20, P1, PT, R10, 0x40, RZ ;  /* 0x000000400a147810 */ /* 0x000fe20007f3e0ff */
[----:B------:R-:W-:-:S03]  /*0420*/  VIADD R6, R6, 0x8 ;  /* 0x0000000806067836 */ /* 0x000fc60000000000 */
[----:B------:R-:W-:Y:S02]  /*0430*/  IADD3.X R21, PT, PT, RZ, R11, RZ, P1, !PT ;  /* 0x0000000bff157210 */ /* 0x000fe40000ffe4ff */
[----:B------:R-:W-:Y:S01]  /*0440*/  ISETP.NE.AND P1, PT, R6, RZ, PT ;  /* 0x000000ff0600720c */ /* 0x000fe20003f25270 */
[C---:B------:R-:W-:Y:S01]  /*0450*/  IMAD R3, R0.reuse, 0x8, R3 ;  /* 0x0000000800037824 */ /* 0x040fe200078e0203 */
[C---:B------:R-:W-:Y:S01]  /*0460*/  LEA R23, R0.reuse, R23, 0x3 ;  /* 0x0000001700177211 */ /* 0x040fe200078e18ff */
[C---:B------:R-:W-:Y:S01]  /*0470*/  IMAD R25, R0.reuse, 0x8, R25 ;  /* 0x0000000800197824 */ /* 0x040fe200078e0219 */
[C---:B------:R-:W-:Y:S01]  /*0480*/  LEA R27, R0.reuse, R27, 0x3 ;  /* 0x0000001b001b7211 */ /* 0x040fe200078e18ff */
[C---:B------:R-:W-:Y:S01]  /*0490*/  IMAD R22, R0.reuse, 0x8, R22 ;  /* 0x0000000800167824 */ /* 0x040fe200078e0216 */
[C---:B------:R-:W-:Y:S02]  /*04a0*/  LEA R29, R0.reuse, R29, 0x3 ;  /* 0x0000001d001d7211 */ /* 0x040fe400078e18ff */
[----:B------:R-:W-:-:S02]  /*04b0*/  LEA R24, R0, R24, 0x3 ;  /* 0x0000001800187211 */ /* 0x000fc400078e18ff */
[----:B------:R-:W-:Y:S01]  /*04c0*/  LEA R26, R0, R26, 0x3 ;  /* 0x0000001a001a7211 */ /* 0x000fe200078e18ff */
[----:B--2---:R-:W-:-:S08]  /*04d0*/  DFMA R14, R14, R12, R18 ;  /* 0x0000000c0e0e722b */ /* 0x004fd00000000012 */
[----:B---3--:R-:W-:Y:S01]  /*04e0*/  DFMA R18, R16, R8, R14 ;  /* 0x000000081012722b */ /* 0x008fe2000000000e */
[----:B------:R-:W-:Y:S10]  /*04f0*/  @P1 BRA `(.L_x_5) ;  /* 0xfffffffc00401947 */ /* 0x000ff4000383ffff */
.L_x_4:
[----:B------:R-:W-:Y:S05]  /*0500*/  @!P0 BRA `(.L_x_3) ;  /* 0x00000004000c8947 */ /* 0x000fea0003800000 */
[----:B------:R-:W-:Y:S02]  /*0510*/  ISETP.GE.U32.AND P1, PT, R2, 0x4, PT ;  /* 0x000000040200780c */ /* 0x000fe40003f26070 */
[----:B------:R-:W-:-:S04]  /*0520*/  LOP3.LUT R6, R0, 0x3, RZ, 0xc0, !PT ;  /* 0x0000000300067812 */ /* 0x000fc800078ec0ff */
[----:B------:R-:W-:-:S07]  /*0530*/  ISETP.NE.AND P0, PT, R6, RZ, PT ;  /* 0x000000ff0600720c */ /* 0x000fce0003f05270 */
[----:B------:R-:W-:Y:S06]  /*0540*/  @!P1 BRA `(.L_x_6) ;  /* 0x0000000000789947 */ /* 0x000fec0003800000 */
[----:B------:R-:W0:Y:S01]  /*0550*/  LDC.64 R2, c[0x0][0x380] ;  /* 0x0000e000ff027b82 */ /* 0x000e220000000a00 */
[----:B------:R-:W1:Y:S01]  /*0560*/  LDCU.64 UR6, c[0x0][0x380] ;  /* 0x00007000ff0677ac */ /* 0x000e620008000a00 */
[C---:B------:R-:W-:Y:S01]  /*0570*/  IMAD.IADD R9, R4.reuse, 0x1, R7 ;  /* 0x0000000104097824 */ /* 0x040fe200078e0207 */
[----:B------:R-:W-:Y:S01]  /*0580*/  IADD3 R10, P1, PT, R4, R7, RZ ;  /* 0x00000007040a7210 */ /* 0x000fe20007f3e0ff */
[----:B------:R-:W-:-:S04]  /*0590*/  IMAD R11, R7, R0, R5 ;  /* 0x00000000070b7224 */ /* 0x000fc800078e0205 */
[----:B------:R-:W2:Y:S01]  /*05a0*/  LDC.64 R22, c[0x0][0x388] ;  /* 0x0000e200ff167b82 */ /* 0x000ea20000000a00 */
[----:B------:R-:W-:Y:S01]  /*05b0*/  IADD3 R13, PT, PT, R11, R0, RZ ;  /* 0x000000000b0d7210 */ /* 0x000fe20007ffe0ff */
[----:B0-----:R-:W-:-:S06]  /*05c0*/  IMAD.WIDE.U32 R2, R9, 0x8, R2 ;  /* 0x0000000809027825 */ /* 0x001fcc00078e0002 */
[----:B------:R-:W3:Y:S01]  /*05d0*/  LDG.E.64 R2, desc[UR4][R2.64] ;  /* 0x0000000402027981 */ /* 0x000ee2000c1e1b00 */
[----:B--2---:R-:W-:Y:S01]  /*05e0*/  IMAD.WIDE.U32 R8, R11, 0x8, R22 ;  /* 0x000000080b087825 */ /* 0x004fe200078e0016 */
[----:B------:R-:W-:Y:S02]  /*05f0*/  IADD3.X R11, PT, PT, RZ, RZ, RZ, P1, !PT ;  /* 0x000000ffff0b7210 */ /* 0x000fe40000ffe4ff */
[----:B-1----:R-:W-:-:S03]  /*0600*/  LEA R20, P1, R10, UR6, 0x3 ;  /* 0x000000060a147c11 */ /* 0x002fc6000f8218ff */
[----:B------:R-:W3:Y:S01]  /*0610*/  LDG.E.64 R8, desc[UR4][R8.64] ;  /* 0x0000000408087981 */ /* 0x000ee2000c1e1b00 */
[----:B------:R-:W-:Y:S01]  /*0620*/  LEA.HI.X R21, R10, UR7, R11, 0x3, P1 ;  /* 0x000000070a157c11 */ /* 0x000fe200088f1c0b */
[----:B------:R-:W-:-:S04]  /*0630*/  IMAD.WIDE.U32 R10, R13, 0x8, R22 ;  /* 0x000000080d0a7825 */ /* 0x000fc800078e0016 */
[----:B------:R-:W-:Y:S02]  /*0640*/  IMAD.IADD R15, R13, 0x1, R0 ;  /* 0x000000010d0f7824 */ /* 0x000fe400078e0200 */
[----:B------:R-:W2:Y:S02]  /*0650*/  LDG.E.64 R10, desc[UR4][R10.64] ;  /* 0x000000040a0a7981 */ /* 0x000ea4000c1e1b00 */
[C---:B------:R-:W-:Y:S02]  /*0660*/  IMAD.WIDE.U32 R16, R15.reuse, 0x8, R22 ;  /* 0x000000080f107825 */ /* 0x040fe400078e0016 */
[----:B------:R-:W2:Y:S01]  /*0670*/  LDG.E.64 R12, desc[UR4][R20.64+0x8] ;  /* 0x00000804140c7981 */ /* 0x000ea2000c1e1b00 */
[----:B------:R-:W-:-:S03]  /*0680*/  IADD3 R25, PT, PT, R15, R0, RZ ;  /* 0x000000000f197210 */ /* 0x000fc60007ffe0ff */
[----:B------:R-:W4:Y:S02]  /*0690*/  LDG.E.64 R14, desc[UR4][R20.64+0x10] ;  /* 0x00001004140e7981 */ /* 0x000f24000c1e1b00 */
[----:B------:R-:W-:Y:S02]  /*06a0*/  IMAD.WIDE.U32 R22, R25, 0x8, R22 ;  /* 0x0000000819167825 */ /* 0x000fe400078e0016 */
[----:B------:R-:W4:Y:S04]  /*06b0*/  LDG.E.64 R16, desc[UR4][R16.64] ;  /* 0x0000000410107981 */ /* 0x000f28000c1e1b00 */
[----:B------:R-:W5:Y:S04]  /*06c0*/  LDG.E.64 R24, desc[UR4][R20.64+0x18] ;  /* 0x0000180414187981 */ /* 0x000f68000c1e1b00 */
[----:B------:R-:W5:Y:S01]  /*06d0*/  LDG.E.64 R22, desc[UR4][R22.64] ;  /* 0x0000000416167981 */ /* 0x000f62000c1e1b00 */
[----:B------:R-:W-:Y:S01]  /*06e0*/  IADD3 R7, PT, PT, R7, 0x4, RZ ;  /* 0x0000000407077810 */ /* 0x000fe20007ffe0ff */
[----:B---3--:R-:W-:-:S08]  /*06f0*/  DFMA R2, R2, R8, R18 ;  /* 0x000000080202722b */ /* 0x008fd00000000012 */
[----:B--2---:R-:W-:-:S08]  /*0700*/  DFMA R2, R12, R10, R2 ;  /* 0x0000000a0c02722b */ /* 0x004fd00000000002 */
[----:B----4-:R-:W-:-:S08]  /*0710*/  DFMA R2, R14, R16, R2 ;  /* 0x000000100e02722b */ /* 0x010fd00000000002 */
[----:B-----5:R-:W-:-:S11]  /*0720*/  DFMA R18, R24, R22, R2 ;  /* 0x000000161812722b */ /* 0x020fd60000000002 */
.L_x_6:
[----:B------:R-:W-:Y:S05]  /*0730*/  @!P0 BRA `(.L_x_3) ;  /* 0x0000000000808947 */ /* 0x000fea0003800000 */
[----:B------:R-:W-:Y:S01]  /*0740*/  ISETP.NE.AND P1, PT, R6, 0x1, PT ;  /* 0x000000010600780c */ /* 0x000fe20003f25270 */
[----:B------:R-:W0:Y:S01]  /*0750*/  LDC.64 R12, c[0x0][0x380] ;  /* 0x0000e000ff0c7b82 */ /* 0x000e220000000a00 */
[----:B------:R-:W-:-:S04]  /*0760*/  LOP3.LUT R6, R0, 0x1, RZ, 0xc0, !PT ;  /* 0x0000000100067812 */ /* 0x000fc800078ec0ff */
[----:B------:R-:W-:-:S03]  /*0770*/  ISETP.NE.U32.AND P0, PT, R6, 0x1, PT ;  /* 0x000000010600780c */ /* 0x000fc60003f05070 */
[----:B------:R-:W1:Y:S04]  /*0780*/  LDC.64 R16, c[0x0][0x388] ;  /* 0x0000e200ff107b82 */ /* 0x000e680000000a00 */
[C---:B------:R-:W-:Y:S01]  /*0790*/  @P1 IMAD.IADD R9, R4.reuse, 0x1, R7 ;  /* 0x0000000104091824 */ /* 0x040fe200078e0207 */
[----:B------:R-:W-:Y:S01]  /*07a0*/  @P1 IADD3 R6, P2, PT, R4, R7, RZ ;  /* 0x0000000704061210 */ /* 0x000fe20007f5e0ff */
[CC--:B------:R-:W-:Y:S01]  /*07b0*/  @P1 IMAD R21, R7.reuse, R0.reuse, R5 ;  /* 0x0000000007151224 */ /* 0x0c0fe200078e0205 */
[----:B------:R-:W-:Y:S01]  /*07c0*/  @P1 IADD3 R7, PT, PT, R7, 0x2, RZ ;  /* 0x0000000207071810 */ /* 0x000fe20007ffe0ff */
[----:B------:R-:W2:Y:S02]  /*07d0*/  @P1 LDC.64 R14, c[0x0][0x380] ;  /* 0x0000e000ff0e1b82 */ /* 0x000ea40000000a00 */
[----:B------:R-:W-:Y:S01]  /*07e0*/  @P1 IMAD.X R20, RZ, RZ, RZ, P2 ;  /* 0x000000ffff141224 */ /* 0x000fe200010e06ff */
[----:B------:R-:W-:-:S05]  /*07f0*/  @P1 IADD3 R23, PT, PT, R21, R0, RZ ;  /* 0x0000000015171210 */ /* 0x000fca0007ffe0ff */
[----:B------:R-:W3:Y:S01]  /*0800*/  LDC.64 R10, c[0x0][0x380] ;  /* 0x0000e000ff0a7b82 */ /* 0x000ee20000000a00 */
[----:B0-----:R-:W-:-:S06]  /*0810*/  @P1 IMAD.WIDE.U32 R12, R9, 0x8, R12 ;  /* 0x00000008090c1825 */ /* 0x001fcc00078e000c */
[----:B------:R-:W4:Y:S01]  /*0820*/  @P1 LDG.E.64 R12, desc[UR4][R12.64] ;  /* 0x000000040c0c1981 */ /* 0x000f22000c1e1b00 */
[----:B------:R-:W0:Y:S01]  /*0830*/  LDC.64 R2, c[0x0][0x388] ;  /* 0x0000e200ff027b82 */ /* 0x000e220000000a00 */
[----:B-1----:R-:W-:Y:S01]  /*0840*/  @P1 IMAD.WIDE.U32 R8, R21, 0x8, R16 ;  /* 0x0000000815081825 */ /* 0x002fe200078e0010 */
[----:B--2---:R-:W-:-:S05]  /*0850*/  @P1 LEA R14, P2, R6, R14, 0x3 ;  /* 0x0000000e060e1211 */ /* 0x004fca00078418ff */
[----:B------:R-:W4:Y:S01]  /*0860*/  @P1 LDG.E.64 R8, desc[UR4][R8.64] ;  /* 0x0000000408081981 */ /* 0x000f22000c1e1b00 */
[----:B------:R-:W-:Y:S01]  /*0870*/  @P1 IMAD.WIDE.U32 R16, R23, 0x8, R16 ;  /* 0x0000000817101825 */ /* 0x000fe200078e0010 */
[----:B------:R-:W-:Y:S02]  /*0880*/  @P1 LEA.HI.X R15, R6, R15, R20, 0x3, P2 ;  /* 0x0000000f060f1211 */ /* 0x000fe400010f1c14 */
[----:B------:R-:W-:Y:S01]  /*0890*/  @!P0 IADD3 R21, PT, PT, R4, R7, RZ ;  /* 0x0000000704158210 */ /* 0x000fe20007ffe0ff */
[----:B------:R-:W-:Y:S02]  /*08a0*/  @!P0 IMAD R23, R7, R0, R5 ;  /* 0x0000000007178224 */ /* 0x000fe400078e0205 */
[----:B------:R-:W2:Y:S02]  /*08b0*/  @P1 LDG.E.64 R6, desc[UR4][R16.64] ;  /* 0x0000000410061981 */ /* 0x000ea4000c1e1b00 */
[----:B---3--:R-:W-:Y:S02]  /*08c0*/  @!P0 IMAD.WIDE.U32 R10, R21, 0x8, R10 ;  /* 0x00000008150a8825 */ /* 0x008fe400078e000a */
[----:B------:R-:W2:Y:S02]  /*08d0*/  @P1 LDG.E.64 R14, desc[UR4][R14.64+0x8] ;  /* 0x000008040e0e1981 */ /* 0x000ea4000c1e1b00 */
[----:B0-----:R-:W-:-:S02]  /*08e0*/  @!P0 IMAD.WIDE.U32 R2, R23, 0x8, R2 ;  /* 0x0000000817028825 */ /* 0x001fc400078e0002 */
[----:B------:R-:W3:Y:S04]  /*08f0*/  @!P0 LDG.E.64 R10, desc[UR4][R10.64] ;  /* 0x000000040a0a8981 */ /* 0x000ee8000c1e1b00 */
[----:B------:R-:W3:Y:S01]  /*0900*/  @!P0 LDG.E.64 R2, desc[UR4][R2.64] ;  /* 0x0000000402028981 */ /* 0x000ee2000c1e1b00 */
[----:B----4-:R-:W-:-:S08]  /*0910*/  @P1 DFMA R8, R12, R8, R18 ;  /* 0x000000080c08122b */ /* 0x010fd00000000012 */
[----:B--2---:R-:W-:-:S08]  /*0920*/  @P1 DFMA R18, R14, R6, R8 ;  /* 0x000000060e12122b */ /* 0x004fd00000000008 */
[----:B---3--:R-:W-:-:S11]  /*0930*/  @!P0 DFMA R18, R10, R2, R18 ;  /* 0x000000020a12822b */ /* 0x008fd60000000012 */
.L_x_3:
[----:B------:R-:W0:Y:S01]  /*0940*/  S2R R4, SR_CTAID.Y ;  /* 0x0000000000047919 */ /* 0x000e220000002600 */
[----:B------:R-:W1:Y:S01]  /*0950*/  LDC.64 R2, c[0x0][0x390] ;  /* 0x0000e400ff027b82 */ /* 0x000e620000000a00 */
[----:B------:R-:W0:Y:S02]  /*0960*/  S2R R7, SR_TID.Y ;  /* 0x0000000000077919 */ /* 0x000e240000002200 */
[----:B0-----:R-:W-:-:S05]  /*0970*/  LEA R4, R4, R7, 0x5 ;  /* 0x0000000704047211 */ /* 0x001fca00078e28ff */
[----:B------:R-:W-:-:S04]  /*0980*/  IMAD R5, R4, R0, R5 ;  /* 0x0000000004057224 */ /* 0x000fc800078e0205 */
[----:B-1----:R-:W-:-:S05]  /*0990*/  IMAD.WIDE R2, R5, 0x8, R2 ;  /* 0x0000000805027825 */ /* 0x002fca00078e0202 */
[----:B------:R-:W-:Y:S01]  /*09a0*/  STG.E.64 desc[UR4][R2.64], R18 ;  /* 0x0000001202007986 */ /* 0x000fe2000c101b04 */
[----:B------:R-:W-:Y:S05]  /*09b0*/  EXIT ;  /* 0x000000000000794d */ /* 0x000fea0003800000 */
.L_x_7:
        /* <DEDUP_REMOVED lines=12> */
.L_x_9:


//--------------------- .nv.shared._Z15MatrixMulKernelPdS_S_i --------------------------
	.section	.nv.shared._Z15MatrixMulKernelPdS_S_i,"aw",@nobits
	.sectionflags	@""
	.align	4
.nv.shared._Z15MatrixMulKernelPdS_S_i:
	.zero		9216


//--------------------- .nv.shared.reserved.0     --------------------------
	.section	.nv.shared.reserved.0,"aw",@nobits
	.weak		__nv_reservedSMEM_offset_0_alias
	.size		__nv_reservedSMEM_offset_0_alias, 0, 64
	.other		__nv_reservedSMEM_offset_0_alias,@"STO_CUDA_RESERVED_SHARED STV_DEFAULT"
__nv_reservedSMEM_offset_0_alias:
	.zero		0
	.zero		64


//--------------------- .nv.constant0._Z15MatrixMulKernelPdS_S_i --------------------------
	.section	.nv.constant0._Z15MatrixMulKernelPdS_S_i,"a",@progbits
	.sectionflags	@""
	.align	4
.nv.constant0._Z15MatrixMulKernelPdS_S_i:
	.zero		924


//--------------------- .nv.constant0._Z20MatrixMulKernelNaivePdS_S_i --------------------------
	.section	.nv.constant0._Z20MatrixMulKernelNaivePdS_S_i,"a",@progbits
	.sectionflags	@""
	.align	4
.nv.constant0._Z20MatrixMulKernelNaivePdS_S_i:
	.zero		924


//--------------------- SYMBOLS --------------------------

	.type		.nv.reservedSmem.offset0,@object
	.size		.nv.reservedSmem.offset0,0x4
	.type		.nv.reservedSmem.cap,@object
	.size		.nv.reservedSmem.cap,0x4
